	.headerflags	@"EF_CUDA_TEXMODE_UNIFIED EF_CUDA_64BIT_ADDRESS EF_CUDA_ACCELERATORS EF_CUDA_SM90 EF_CUDA_VIRTUAL_SM(EF_CUDA_SM90)"
	.elftype	@"ET_EXEC"


//--------------------- .nv.info                  --------------------------
	.section	.nv.info,"",@"SHT_CUDA_INFO"
	.align	4


	//----- nvinfo : EIATTR_REGCOUNT
	.align		4
        /*0000*/ 	.byte	0x04, 0x2f
        /*0002*/ 	.short	(.L_1 - .L_0)
	.align		4
.L_0:
        /*0004*/ 	.word	index@(triton_poi_fused_convolution_leaky_relu_4)
        /*0008*/ 	.word	0x00000020


	//----- nvinfo : EIATTR_MIN_STACK_SIZE
	.align		4
.L_1:
        /*000c*/ 	.byte	0x04, 0x12
        /*000e*/ 	.short	(.L_3 - .L_2)
	.align		4
.L_2:
        /*0010*/ 	.word	index@(triton_poi_fused_convolution_leaky_relu_4)
        /*0014*/ 	.word	0x00000000


	//----- nvinfo : EIATTR_FRAME_SIZE
	.align		4
.L_3:
        /*0018*/ 	.byte	0x04, 0x11
        /*001a*/ 	.short	(.L_5 - .L_4)
	.align		4
.L_4:
        /*001c*/ 	.word	index@(triton_poi_fused_convolution_leaky_relu_4)
        /*0020*/ 	.word	0x00000000


	//----- nvinfo : EIATTR_MIN_STACK_SIZE
	.align		4
.L_5:
        /*0024*/ 	.byte	0x04, 0x12
        /*0026*/ 	.short	(.L_7 - .L_6)
	.align		4
.L_6:
        /*0028*/ 	.word	index@(triton_poi_fused_convolution_leaky_relu_4)
        /*002c*/ 	.word	0x00000000
.L_7:


//--------------------- .nv.info.triton_poi_fused_convolution_leaky_relu_4 --------------------------
	.section	.nv.info.triton_poi_fused_convolution_leaky_relu_4,"",@"SHT_CUDA_INFO"
	.sectionflags	@""
	.align	4


	//----- nvinfo : EIATTR_CUDA_API_VERSION
	.align		4
        /*0000*/ 	.byte	0x04, 0x37
        /*0002*/ 	.short	(.L_9 - .L_8)
.L_8:
        /*0004*/ 	.word	0x0000007c


	//----- nvinfo : EIATTR_KPARAM_INFO
	.align		4
.L_9:
        /*0008*/ 	.byte	0x04, 0x17
        /*000a*/ 	.short	(.L_11 - .L_10)
.L_10:
        /*000c*/ 	.word	0x00000000
        /*0010*/ 	.short	0x0005
        /*0012*/ 	.short	0x0024
        /*0014*/ 	.byte	0x00, 0xf0, 0x11, 0x00


	//----- nvinfo : EIATTR_KPARAM_INFO
	.align		4
.L_11:
        /*0018*/ 	.byte	0x04, 0x17
        /*001a*/ 	.short	(.L_13 - .L_12)
.L_12:
        /*001c*/ 	.word	0x00000000
        /*0020*/ 	.short	0x0004
        /*0022*/ 	.short	0x0020
        /*0024*/ 	.byte	0x00, 0xf0, 0x11, 0x00


	//----- nvinfo : EIATTR_KPARAM_INFO
	.align		4
.L_13:
        /*0028*/ 	.byte	0x04, 0x17
        /*002a*/ 	.short	(.L_15 - .L_14)
.L_14:
        /*002c*/ 	.word	0x00000000
        /*0030*/ 	.short	0x0003
        /*0032*/ 	.short	0x0018
        /*0034*/ 	.byte	0x00, 0xf4, 0x21, 0x00


	//----- nvinfo : EIATTR_KPARAM_INFO
	.align		4
.L_15:
        /*0038*/ 	.byte	0x04, 0x17
        /*003a*/ 	.short	(.L_17 - .L_16)
.L_16:
        /*003c*/ 	.word	0x00000000
        /*0040*/ 	.short	0x0002
        /*0042*/ 	.short	0x0010
        /*0044*/ 	.byte	0x00, 0xf4, 0x21, 0x00


	//----- nvinfo : EIATTR_KPARAM_INFO
	.align		4
.L_17:
        /*0048*/ 	.byte	0x04, 0x17
        /*004a*/ 	.short	(.L_19 - .L_18)
.L_18:
        /*004c*/ 	.word	0x00000000
        /*0050*/ 	.short	0x0001
        /*0052*/ 	.short	0x0008
        /*0054*/ 	.byte	0x00, 0xf4, 0x21, 0x00


	//----- nvinfo : EIATTR_KPARAM_INFO
	.align		4
.L_19:
        /*0058*/ 	.byte	0x04, 0x17
        /*005a*/ 	.short	(.L_21 - .L_20)
.L_20:
        /*005c*/ 	.word	0x00000000
        /*0060*/ 	.short	0x0000
        /*0062*/ 	.short	0x0000
        /*0064*/ 	.byte	0x00, 0xf4, 0x21, 0x00


	//----- nvinfo : EIATTR_SPARSE_MMA_MASK
	.align		4
.L_21:
        /*0068*/ 	.byte	0x03, 0x50
        /*006a*/ 	.short	0x0000


	//----- nvinfo : EIATTR_MAXREG_COUNT
	.align		4
        /*006c*/ 	.byte	0x03, 0x1b
        /*006e*/ 	.short	0x00ff


	//----- nvinfo : EIATTR_EXIT_INSTR_OFFSETS
	.align		4
        /*0070*/ 	.byte	0x04, 0x1c
        /*0072*/ 	.short	(.L_23 - .L_22)


	//   ....[0]....
.L_22:
        /*0074*/ 	.word	0x00000d10


	//   ....[1]....
        /*0078*/ 	.word	0x00000d30


	//----- nvinfo : EIATTR_REQNTID
	.align		4
.L_23:
        /*007c*/ 	.byte	0x04, 0x10
        /*007e*/ 	.short	(.L_25 - .L_24)
.L_24:
        /*0080*/ 	.word	0x00000080
        /*0084*/ 	.word	0x00000001
        /*0088*/ 	.word	0x00000001


	//----- nvinfo : EIATTR_CBANK_PARAM_SIZE
	.align		4
.L_25:
        /*008c*/ 	.byte	0x03, 0x19
        /*008e*/ 	.short	0x0028


	//----- nvinfo : EIATTR_PARAM_CBANK
	.align		4
        /*0090*/ 	.byte	0x04, 0x0a
        /*0092*/ 	.short	(.L_27 - .L_26)
	.align		4
.L_26:
        /*0094*/ 	.word	index@(.nv.constant0.triton_poi_fused_convolution_leaky_relu_4)
        /*0098*/ 	.short	0x0210
        /*009a*/ 	.short	0x0028


	//----- nvinfo : EIATTR_SW_WAR
	.align		4
.L_27:
        /*009c*/ 	.byte	0x04, 0x36
        /*009e*/ 	.short	(.L_29 - .L_28)
.L_28:
        /*00a0*/ 	.word	0x00000008
.L_29:


//--------------------- .nv.callgraph             --------------------------
	.section	.nv.callgraph,"",@"SHT_CUDA_CALLGRAPH"
	.align	4
	.sectionentsize	8
	.align		4
        /*0000*/ 	.word	0x00000000
	.align		4
        /*0004*/ 	.word	0xffffffff
	.align		4
        /*0008*/ 	.word	0x00000000
	.align		4
        /*000c*/ 	.word	0xfffffffe
	.align		4
        /*0010*/ 	.word	0x00000000
	.align		4
        /*0014*/ 	.word	0xfffffffd
	.align		4
        /*0018*/ 	.word	0x00000000
	.align		4
        /*001c*/ 	.word	0xfffffffc


//--------------------- .text.triton_poi_fused_convolution_leaky_relu_4 --------------------------
	.section	.text.triton_poi_fused_convolution_leaky_relu_4,"ax",@progbits
	.sectionflags	@"SHF_BARRIERS=1"
	.align	128
        .global         triton_poi_fused_convolution_leaky_relu_4
        .type           triton_poi_fused_convolution_leaky_relu_4,@function
        .size           triton_poi_fused_convolution_leaky_relu_4,(.L_x_1 - triton_poi_fused_convolution_leaky_relu_4)
        .other          triton_poi_fused_convolution_leaky_relu_4,@"STO_CUDA_ENTRY STV_DEFAULT"
triton_poi_fused_convolution_leaky_relu_4:
.text.triton_poi_fused_convolution_leaky_relu_4:
[----:B------:R-:W0:Y:S01]  /*0000*/  LDC R1, c[0x0][0x28] ;  /* 0x00000a00ff017b82 */ /* 0x000e220000000800 */
[----:B------:R-:W1:Y:S07]  /*0010*/  S2R R2, SR_TID.X ;  /* 0x0000000000027919 */ /* 0x000e6e0000002100 */
[----:B------:R-:W2:Y:S01]  /*0020*/  LDC.64 R8, c[0x0][0x210] ;  /* 0x00008400ff087b82 */ /* 0x000ea20000000a00 */
[----:B------:R-:W-:Y:S02]  /*0030*/  CS2R R14, SRZ ;  /* 0x00000000000e7805 */ /* 0x000fe4000001ff00 */
[----:B------:R-:W-:Y:S01]  /*0040*/  CS2R R16, SRZ ;  /* 0x0000000000107805 */ /* 0x000fe2000001ff00 */
[----:B------:R-:W3:Y:S01]  /*0050*/  S2R R20, SR_CTAID.X ;  /* 0x0000000000147919 */ /* 0x000ee20000002500 */
[----:B------:R-:W-:Y:S01]  /*0060*/  CS2R R18, SRZ ;  /* 0x0000000000127805 */ /* 0x000fe2000001ff00 */
[----:B------:R-:W-:Y:S01]  /*0070*/  ULDC.64 UR6, c[0x0][0x208] ;  /* 0x0000820000067ab9 */ /* 0x000fe20000000a00 */
[----:B------:R-:W4:Y:S01]  /*0080*/  S2R R3, SR_CTAID.Y ;  /* 0x0000000000037919 */ /* 0x000f220000002600 */
[----:B------:R-:W5:Y:S01]  /*0090*/  S2UR UR5, SR_CgaCtaId ;  /* 0x00000000000579c3 */ /* 0x000f620000008800 */
[----:B------:R-:W-:-:S07]  /*00a0*/  UMOV UR4, 0x400 ;  /* 0x0000040000047882 */ /* 0x000fce0000000000 */
[----:B------:R-:W5:Y:S01]  /*00b0*/  LDC.64 R22, c[0x0][0x218] ;  /* 0x00008600ff167b82 */ /* 0x000f620000000a00 */
[----:B-1----:R-:W-:Y:S01]  /*00c0*/  LOP3.LUT R28, R2, 0x7f, RZ, 0xc0, !PT ;  /* 0x0000007f021c7812 */ /* 0x002fe200078ec0ff */
[----:B---3--:R-:W-:-:S03]  /*00d0*/  IMAD.SHL.U32 R20, R20, 0x4, RZ ;  /* 0x0000000414147824 */ /* 0x008fc600078e00ff */
[----:B----4-:R-:W-:Y:S02]  /*00e0*/  PRMT R5, R28, 0x6540, R3 ;  /* 0x000065401c057816 */ /* 0x010fe40000000003 */
[----:B------:R-:W-:Y:S02]  /*00f0*/  ISETP.GE.AND P0, PT, R20, 0x844, PT ;  /* 0x000008441400780c */ /* 0x000fe40003f06270 */
[C---:B------:R-:W-:Y:S01]  /*0100*/  LOP3.LUT R7, R5.reuse, 0x80, RZ, 0xfc, !PT ;  /* 0x0000008005077812 */ /* 0x040fe200078efcff */
[C-C-:B------:R-:W-:Y:S01]  /*0110*/  IMAD R11, R5.reuse, 0x844, R20.reuse ;  /* 0x00000844050b7824 */ /* 0x140fe200078e0214 */
[----:B------:R-:W-:Y:S02]  /*0120*/  ISETP.LT.AND P1, PT, R5, 0x100, !P0 ;  /* 0x000001000500780c */ /* 0x000fe40004721270 */
[C---:B------:R-:W-:Y:S01]  /*0130*/  ISETP.LT.AND P0, PT, R7.reuse, 0x100, !P0 ;  /* 0x000001000700780c */ /* 0x040fe20004701270 */
[----:B------:R-:W-:Y:S02]  /*0140*/  IMAD R13, R7, 0x844, R20 ;  /* 0x00000844070d7824 */ /* 0x000fe400078e0214 */
[----:B--2---:R-:W-:-:S04]  /*0150*/  IMAD.WIDE R6, R11, 0x4, R8 ;  /* 0x000000040b067825 */ /* 0x004fc800078e0208 */
[----:B------:R-:W-:Y:S01]  /*0160*/  IMAD.WIDE R8, R13, 0x4, R8 ;  /* 0x000000040d087825 */ /* 0x000fe200078e0208 */
[----:B------:R-:W-:-:S05]  /*0170*/  CS2R R12, SRZ ;  /* 0x00000000000c7805 */ /* 0x000fca000001ff00 */
[----:B------:R-:W2:Y:S04]  /*0180*/  @P0 LDG.E.EL.128 R16, desc[UR6][R8.64] ;  /* 0x0000000608100981 */ /* 0x000ea8000c2e1d00 */
[----:B------:R1:W3:Y:S01]  /*0190*/  @P1 LDG.E.EL.128 R12, desc[UR6][R6.64] ;  /* 0x00000006060c1981 */ /* 0x0002e2000c2e1d00 */
[----:B-----5:R-:W-:Y:S01]  /*01a0*/  UPRMT UR4, UR5, 0x654, UR4 ;  /* 0x0000065405047896 */ /* 0x020fe20008000004 */
[----:B------:R-:W-:-:S05]  /*01b0*/  IMAD.SHL.U32 R21, R2, 0x4, RZ ;  /* 0x0000000402157824 */ /* 0x000fca00078e00ff */
[----:B------:R-:W-:Y:S02]  /*01c0*/  LEA R28, R28, UR4, 0x2 ;  /* 0x000000041c1c7c11 */ /* 0x000fe4000f8e10ff */
[----:B------:R-:W-:Y:S01]  /*01d0*/  LOP3.LUT R4, R21, 0x1fc, RZ, 0xc0, !PT ;  /* 0x000001fc15047812 */ /* 0x000fe200078ec0ff */
[----:B------:R-:W-:Y:S01]  /*01e0*/  IMAD.SHL.U32 R0, R2, 0x2, RZ ;  /* 0x0000000202007824 */ /* 0x000fe200078e00ff */
[----:B------:R-:W-:Y:S02]  /*01f0*/  SHF.R.S32.HI R5, RZ, 0x17, R3 ;  /* 0x00000017ff057819 */ /* 0x000fe40000011403 */
[----:B------:R-:W-:Y:S02]  /*0200*/  LOP3.LUT R10, R4, 0x200, RZ, 0xfc, !PT ;  /* 0x00000200040a7812 */ /* 0x000fe400078efcff */
[----:B-1----:R-:W-:Y:S02]  /*0210*/  SGXT R6, R5, 0x1 ;  /* 0x000000010506781a */ /* 0x002fe40000000200 */
[----:B------:R-:W-:-:S02]  /*0220*/  SHF.R.U32.HI R5, RZ, 0x2, R2 ;  /* 0x00000002ff057819 */ /* 0x000fc40000011602 */
[----:B------:R-:W-:Y:S02]  /*0230*/  SHF.R.U32.HI R10, RZ, 0x4, R10 ;  /* 0x00000004ff0a7819 */ /* 0x000fe4000001160a */
[----:B------:R-:W-:Y:S02]  /*0240*/  LOP3.LUT R0, R0, 0xfe, RZ, 0xc0, !PT ;  /* 0x000000fe00007812 */ /* 0x000fe400078ec0ff */
[----:B------:R-:W-:Y:S02]  /*0250*/  LOP3.LUT R5, R5, 0x10, RZ, 0xc0, !PT ;  /* 0x0000001005057812 */ /* 0x000fe400078ec0ff */
[----:B------:R-:W-:Y:S02]  /*0260*/  LOP3.LUT R10, R10, 0x30, RZ, 0xc0, !PT ;  /* 0x000000300a0a7812 */ /* 0x000fe400078ec0ff */
[----:B------:R-:W-:Y:S01]  /*0270*/  PRMT R25, R0, 0x6540, R3 ;  /* 0x0000654000197816 */ /* 0x000fe20000000003 */
[----:B------:R-:W-:Y:S02]  /*0280*/  VIADD R5, R5, UR4 ;  /* 0x0000000405057c36 */ /* 0x000fe40008000000 */
[----:B------:R-:W-:Y:S01]  /*0290*/  VIADD R7, R10, UR4 ;  /* 0x000000040a077c36 */ /* 0x000fe20008000000 */
[----:B------:R-:W-:Y:S01]  /*02a0*/  LEA.HI R6, R6, R25, RZ, 0x6 ;  /* 0x0000001906067211 */ /* 0x000fe200078f30ff */
[----:B------:R-:W-:-:S02]  /*02b0*/  IMAD R5, R4, 0x4, R5 ;  /* 0x0000000404057824 */ /* 0x000fc400078e0205 */
[----:B------:R-:W-:Y:S01]  /*02c0*/  IMAD R8, R4, 0x4, R7 ;  /* 0x0000000404087824 */ /* 0x000fe200078e0207 */
[----:B------:R-:W-:Y:S02]  /*02d0*/  LOP3.LUT R6, R6, 0xffffffc0, RZ, 0xc0, !PT ;  /* 0xffffffc006067812 */ /* 0x000fe400078ec0ff */
[----:B------:R-:W-:-:S03]  /*02e0*/  ISETP.GE.AND P0, PT, R25, 0x100, PT ;  /* 0x000001001900780c */ /* 0x000fc60003f06270 */
[----:B------:R-:W-:-:S04]  /*02f0*/  IMAD.IADD R25, R25, 0x1, -R6 ;  /* 0x0000000119197824 */ /* 0x000fc800078e0a06 */
[----:B0-----:R-:W-:Y:S01]  /*0300*/  IMAD.WIDE R24, R25, 0x4, R22 ;  /* 0x0000000419187825 */ /* 0x001fe200078e0216 */
[----:B------:R-:W-:Y:S01]  /*0310*/  CS2R R22, SRZ ;  /* 0x0000000000167805 */ /* 0x000fe2000001ff00 */
[----:B--2---:R-:W-:Y:S04]  /*0320*/  STS [R28+0x200], R16 ;  /* 0x000200101c007388 */ /* 0x004fe80000000800 */
[----:B---3--:R-:W-:Y:S04]  /*0330*/  STS [R28], R12 ;  /* 0x0000000c1c007388 */ /* 0x008fe80000000800 */
[----:B------:R-:W-:Y:S04]  /*0340*/  STS [R28+0x410], R13 ;  /* 0x0004100d1c007388 */ /* 0x000fe80000000800 */
[----:B------:R-:W-:Y:S04]  /*0350*/  STS [R28+0x820], R14 ;  /* 0x0008200e1c007388 */ /* 0x000fe80000000800 */
[----:B------:R-:W-:Y:S04]  /*0360*/  STS [R28+0xc30], R15 ;  /* 0x000c300f1c007388 */ /* 0x000fe80000000800 */
[----:B------:R-:W-:Y:S04]  /*0370*/  STS [R28+0x610], R17 ;  /* 0x000610111c007388 */ /* 0x000fe80000000800 */
[----:B------:R-:W-:Y:S04]  /*0380*/  STS [R28+0xa20], R18 ;  /* 0x000a20121c007388 */ /* 0x000fe80000000800 */
[----:B------:R-:W-:Y:S01]  /*0390*/  STS [R28+0xe30], R19 ;  /* 0x000e30131c007388 */ /* 0x000fe20000000800 */
[----:B------:R-:W-:Y:S06]  /*03a0*/  BAR.SYNC.DEFER_BLOCKING 0x0 ;  /* 0x0000000000007b1d */ /* 0x000fec0000010000 */
[----:B------:R-:W-:Y:S04]  /*03b0*/  LDS.128 R4, [R5] ;  /* 0x0000000005047984 */ /* 0x000fe80000000c00 */
[----:B------:R-:W-:Y:S01]  /*03c0*/  LDS.128 R8, [R8+0x800] ;  /* 0x0008000008087984 */ /* 0x000fe20000000c00 */
[----:B------:R-:W-:Y:S06]  /*03d0*/  BAR.SYNC.DEFER_BLOCKING 0x0 ;  /* 0x0000000000007b1d */ /* 0x000fec0000010000 */
[----:B------:R-:W-:Y:S04]  /*03e0*/  STS [R28], R12 ;  /* 0x0000000c1c007388 */ /* 0x000fe80000000800 */
[----:B------:R-:W-:Y:S04]  /*03f0*/  STS [R28+0x408], R13 ;  /* 0x0004080d1c007388 */ /* 0x000fe80000000800 */
[----:B------:R-:W-:Y:S04]  /*0400*/  STS [R28+0x810], R14 ;  /* 0x0008100e1c007388 */ /* 0x000fe80000000800 */
[----:B------:R-:W-:Y:S04]  /*0410*/  STS [R28+0xc18], R15 ;  /* 0x000c180f1c007388 */ /* 0x000fe80000000800 */
[----:B------:R0:W-:Y:S04]  /*0420*/  STS [R28+0x200], R16 ;  /* 0x000200101c007388 */ /* 0x0001e80000000800 */
[----:B------:R1:W-:Y:S04]  /*0430*/  STS [R28+0x608], R17 ;  /* 0x000608111c007388 */ /* 0x0003e80000000800 */
[----:B------:R2:W-:Y:S04]  /*0440*/  STS [R28+0xa10], R18 ;  /* 0x000a10121c007388 */ /* 0x0005e80000000800 */
[----:B------:R-:W-:Y:S01]  /*0450*/  STS [R28+0xe18], R19 ;  /* 0x000e18131c007388 */ /* 0x000fe20000000800 */
[----:B------:R-:W-:Y:S06]  /*0460*/  BAR.SYNC.DEFER_BLOCKING 0x0 ;  /* 0x0000000000007b1d */ /* 0x000fec0000010000 */
[----:B------:R3:W4:Y:S01]  /*0470*/  @!P0 LDG.E.EL.64 R22, desc[UR6][R24.64] ;  /* 0x0000000618168981 */ /* 0x000722000c2e1b00 */
[----:B------:R-:W-:Y:S01]  /*0480*/  LEA R29, R0, UR4, 0x2 ;  /* 0x00000004001d7c11 */ /* 0x000fe2000f8e10ff */
[----:B0-----:R-:W1:Y:S04]  /*0490*/  S2R R16, SR_TID.X ;  /* 0x0000000000107919 */ /* 0x001e680000002100 */
[----:B------:R-:W4:Y:S04]  /*04a0*/  LDS.64 R26, [R29+0x810] ;  /* 0x000810001d1a7984 */ /* 0x000f280000000a00 */
[----:B------:R-:W0:Y:S04]  /*04b0*/  LDS.64 R12, [R29+0x408] ;  /* 0x000408001d0c7984 */ /* 0x000e280000000a00 */
[----:B------:R-:W5:Y:S04]  /*04c0*/  LDS.64 R14, [R29] ;  /* 0x000000001d0e7984 */ /* 0x000f680000000a00 */
[----:B---3--:R-:W3:Y:S01]  /*04d0*/  LDS.64 R24, [R29+0xc18] ;  /* 0x000c18001d187984 */ /* 0x008ee20000000a00 */
[----:B------:R-:W-:Y:S01]  /*04e0*/  BAR.SYNC.DEFER_BLOCKING 0x0 ;  /* 0x0000000000007b1d */ /* 0x000fe20000010000 */
[----:B-1----:R-:W-:Y:S01]  /*04f0*/  IMAD.SHL.U32 R17, R16, 0x8, RZ ;  /* 0x0000000810117824 */ /* 0x002fe200078e00ff */
[----:B--2---:R-:W-:-:S04]  /*0500*/  SHF.R.U32.HI R18, RZ, 0x2, R16 ;  /* 0x00000002ff127819 */ /* 0x004fc80000011610 */
[----:B------:R-:W-:Y:S02]  /*0510*/  LOP3.LUT R16, R17, 0x3f8, RZ, 0xc0, !PT ;  /* 0x000003f811107812 */ /* 0x000fe400078ec0ff */
[----:B------:R-:W-:-:S04]  /*0520*/  LOP3.LUT R17, R18, 0x18, RZ, 0xc0, !PT ;  /* 0x0000001812117812 */ /* 0x000fc800078ec0ff */
[----:B------:R-:W-:Y:S02]  /*0530*/  IADD3 R16, R16, UR4, R17 ;  /* 0x0000000410107c10 */ /* 0x000fe4000fffe011 */
[-C--:B----4-:R-:W-:Y:S01]  /*0540*/  FSETP.GT.AND P0, PT, R27, -R23.reuse, PT ;  /* 0x800000171b00720b */ /* 0x090fe20003f04000 */
[----:B------:R1:W-:Y:S01]  /*0550*/  STS.64 [R29], R22 ;  /* 0x000000161d007388 */ /* 0x0003e20000000a00 */
[----:B------:R-:W-:Y:S01]  /*0560*/  BAR.SYNC.DEFER_BLOCKING 0x0 ;  /* 0x0000000000007b1d */ /* 0x000fe20000010000 */
[----:B------:R-:W-:Y:S02]  /*0570*/  FSETP.GT.AND P1, PT, R26, -R22, PT ;  /* 0x800000161a00720b */ /* 0x000fe40003f24000 */
[----:B------:R-:W-:Y:S02]  /*0580*/  SEL R17, RZ, 0x1, !P0 ;  /* 0x00000001ff117807 */ /* 0x000fe40004000000 */
[----:B------:R-:W-:Y:S02]  /*0590*/  SEL R18, RZ, 0x1, !P1 ;  /* 0x00000001ff127807 */ /* 0x000fe40004800000 */
[----:B0-----:R-:W-:-:S02]  /*05a0*/  FSETP.GT.AND P0, PT, R13, -R23, PT ;  /* 0x800000170d00720b */ /* 0x001fc40003f04000 */
[-C--:B------:R-:W-:Y:S02]  /*05b0*/  FSETP.GT.AND P1, PT, R12, -R22.reuse, PT ;  /* 0x800000160c00720b */ /* 0x080fe40003f24000 */
[----:B------:R-:W-:Y:S02]  /*05c0*/  SEL R12, RZ, 0x1, !P0 ;  /* 0x00000001ff0c7807 */ /* 0x000fe40004000000 */
[----:B------:R-:W-:Y:S02]  /*05d0*/  SEL R13, RZ, 0x1fffe, !P1 ;  /* 0x0001fffeff0d7807 */ /* 0x000fe40004800000 */
[----:B-----5:R-:W-:Y:S02]  /*05e0*/  FSETP.GT.AND P3, PT, R15, -R23, PT ;  /* 0x800000170f00720b */ /* 0x020fe40003f64000 */
[----:B------:R-:W-:Y:S01]  /*05f0*/  FSETP.GT.AND P5, PT, R14, -R22, PT ;  /* 0x800000160e00720b */ /* 0x000fe20003fa4000 */
[----:B------:R-:W-:Y:S01]  /*0600*/  IMAD.IADD R12, R12, 0x1, R13 ;  /* 0x000000010c0c7824 */ /* 0x000fe200078e020d */
[----:B------:R-:W-:-:S02]  /*0610*/  SEL R14, RZ, 0x1, !P3 ;  /* 0x00000001ff0e7807 */ /* 0x000fc40005800000 */
[----:B------:R-:W-:Y:S02]  /*0620*/  SEL R15, RZ, 0x1, !P5 ;  /* 0x00000001ff0f7807 */ /* 0x000fe40006800000 */
[----:B---3--:R-:W-:Y:S02]  /*0630*/  FSETP.GT.AND P4, PT, R24, -R22, PT ;  /* 0x800000161800720b */ /* 0x008fe40003f84000 */
[----:B------:R-:W-:Y:S02]  /*0640*/  LOP3.LUT R24, R21, 0xfc, RZ, 0xc0, !PT ;  /* 0x000000fc15187812 */ /* 0x000fe400078ec0ff */
[----:B------:R-:W-:Y:S02]  /*0650*/  PRMT R27, R14, 0x7604, R15 ;  /* 0x000076040e1b7816 */ /* 0x000fe4000000000f */
[----:B------:R-:W-:Y:S02]  /*0660*/  LOP3.LUT R14, R12, 0x1, RZ, 0xc0, !PT ;  /* 0x000000010c0e7812 */ /* 0x000fe400078ec0ff */
[----:B------:R-:W-:-:S02]  /*0670*/  SEL R13, RZ, 0x1, !P1 ;  /* 0x00000001ff0d7807 */ /* 0x000fc40004800000 */
[----:B------:R-:W-:Y:S02]  /*0680*/  LEA R12, R24, UR4, 0x2 ;  /* 0x00000004180c7c11 */ /* 0x000fe4000f8e10ff */
[----:B------:R-:W-:-:S04]  /*0690*/  PRMT R26, R14, 0x7604, R13 ;  /* 0x000076040e1a7816 */ /* 0x000fc8000000000d */
[----:B------:R-:W-:Y:S01]  /*06a0*/  LDS.128 R12, [R12] ;  /* 0x000000000c0c7984 */ /* 0x000fe20000000c00 */
[----:B------:R-:W-:Y:S01]  /*06b0*/  BAR.SYNC.DEFER_BLOCKING 0x0 ;  /* 0x0000000000007b1d */ /* 0x000fe20000010000 */
[----:B------:R-:W-:Y:S02]  /*06c0*/  FSETP.GT.AND P2, PT, R25, -R23, PT ;  /* 0x800000171900720b */ /* 0x000fe40003f44000 */
[----:B------:R-:W-:Y:S02]  /*06d0*/  PRMT R17, R17, 0x7604, R18 ;  /* 0x0000760411117816 */ /* 0x000fe40000000012 */
[----:B------:R-:W-:Y:S02]  /*06e0*/  SEL R25, RZ, 0x1, !P4 ;  /* 0x00000001ff197807 */ /* 0x000fe40006000000 */
[----:B------:R-:W-:-:S04]  /*06f0*/  SEL R18, RZ, 0x1, !P2 ;  /* 0x00000001ff127807 */ /* 0x000fc80005000000 */
[----:B------:R-:W-:Y:S01]  /*0700*/  PRMT R25, R18, 0x7604, R25 ;  /* 0x0000760412197816 */ /* 0x000fe20000000019 */
[----:B------:R-:W-:Y:S04]  /*0710*/  STS.U16 [R0+UR4], R27 ;  /* 0x0000001b00007988 */ /* 0x000fe80008000404 */
[----:B------:R-:W-:Y:S04]  /*0720*/  STS.U16 [R0+UR4+0x108], R26 ;  /* 0x0001081a00007988 */ /* 0x000fe80008000404 */
[----:B------:R-:W-:Y:S04]  /*0730*/  STS.U16 [R0+UR4+0x210], R17 ;  /* 0x0002101100007988 */ /* 0x000fe80008000404 */
[----:B------:R0:W-:Y:S01]  /*0740*/  STS.U16 [R0+UR4+0x318], R25 ;  /* 0x0003181900007988 */ /* 0x0001e20008000404 */
[----:B------:R-:W-:Y:S01]  /*0750*/  IMAD.SHL.U32 R21, R2, 0x8, RZ ;  /* 0x0000000802157824 */ /* 0x000fe200078e00ff */
[----:B-1----:R-:W-:Y:S01]  /*0760*/  SHF.R.U32.HI R23, RZ, 0x5, R2 ;  /* 0x00000005ff177819 */ /* 0x002fe20000011602 */
[----:B------:R-:W-:Y:S01]  /*0770*/  ULDC.64 UR4, c[0x0][0x220] ;  /* 0x0000880000047ab9 */ /* 0x000fe20000000a00 */
[----:B------:R-:W-:Y:S02]  /*0780*/  BAR.SYNC.DEFER_BLOCKING 0x0 ;  /* 0x0000000000007b1d */ /* 0x000fe40000010000 */
[----:B------:R-:W-:-:S04]  /*0790*/  LOP3.LUT R22, R21, 0xf8, RZ, 0xc0, !PT ;  /* 0x000000f815167812 */ /* 0x000fc800078ec0ff */
[----:B------:R-:W-:Y:S01]  /*07a0*/  PRMT R21, R22, 0x6540, R3 ;  /* 0x0000654016157816 */ /* 0x000fe20000000003 */
[----:B------:R-:W1:Y:S01]  /*07b0*/  LDS.64 R18, [R16] ;  /* 0x0000000010127984 */ /* 0x000e620000000a00 */
[----:B------:R-:W-:Y:S02]  /*07c0*/  SHF.R.U32.HI R22, RZ, 0x6, R2 ;  /* 0x00000006ff167819 */ /* 0x000fe40000011602 */
[----:B------:R-:W-:-:S04]  /*07d0*/  SHF.R.S32.HI R2, RZ, 0x1f, R21 ;  /* 0x0000001fff027819 */ /* 0x000fc80000011415 */
[----:B------:R-:W-:Y:S02]  /*07e0*/  LEA.HI R2, R2, R21, RZ, 0x6 ;  /* 0x0000001502027211 */ /* 0x000fe400078f30ff */
[----:B------:R-:W-:Y:S02]  /*07f0*/  SGXT.U32 R23, R23, 0x2 ;  /* 0x000000021717781a */ /* 0x000fe40000000000 */
[----:B0-----:R-:W-:Y:S02]  /*0800*/  LOP3.LUT R0, R2, 0xffffffc0, RZ, 0xc0, !PT ;  /* 0xffffffc002007812 */ /* 0x001fe400078ec0ff */
[----:B------:R-:W-:Y:S02]  /*0810*/  LOP3.LUT R23, R20, R23, RZ, 0xfc, !PT ;  /* 0x0000001714177212 */ /* 0x000fe400078efcff */
[----:B------:R-:W-:Y:S01]  /*0820*/  SGXT.U32 R17, R22, 0x1 ;  /* 0x000000011611781a */ /* 0x000fe20000000000 */
[----:B------:R-:W-:Y:S01]  /*0830*/  IMAD.IADD R0, R21, 0x1, -R0 ;  /* 0x0000000115007824 */ /* 0x000fe200078e0a00 */
[----:B------:R-:W-:-:S02]  /*0840*/  ISETP.GE.AND P0, PT, R23, 0x844, PT ;  /* 0x000008441700780c */ /* 0x000fc40003f06270 */
[----:B------:R-:W-:Y:S01]  /*0850*/  LOP3.LUT R20, R20, R17, RZ, 0xfc, !PT ;  /* 0x0000001114147212 */ /* 0x000fe200078efcff */
[----:B------:R-:W-:Y:S01]  /*0860*/  IMAD R23, R23, 0x40, R0 ;  /* 0x0000004017177824 */ /* 0x000fe200078e0200 */
[----:B------:R-:W-:Y:S02]  /*0870*/  SHF.R.S32.HI R0, RZ, 0x6, R2 ;  /* 0x00000006ff007819 */ /* 0x000fe40000011402 */
[----:B------:R-:W-:-:S03]  /*0880*/  PRMT R24, R24, 0x6540, R3 ;  /* 0x0000654018187816 */ /* 0x000fc60000000003 */
[----:B------:R-:W-:Y:S01]  /*0890*/  IMAD R0, R0, 0x21100, R23 ;  /* 0x0002110000007824 */ /* 0x000fe200078e0217 */
[C---:B-1----:R-:W-:Y:S02]  /*08a0*/  PRMT R2, R18.reuse, 0x7772, RZ ;  /* 0x0000777212027816 */ /* 0x042fe400000000ff */
[----:B------:R-:W-:Y:S02]  /*08b0*/  PRMT R17, R18, 0x7771, RZ ;  /* 0x0000777112117816 */ /* 0x000fe400000000ff */
[C---:B------:R-:W-:Y:S02]  /*08c0*/  PRMT R16, R19.reuse, 0x7772, RZ ;  /* 0x0000777213107816 */ /* 0x040fe400000000ff */
[----:B------:R-:W-:Y:S02]  /*08d0*/  PRMT R25, R19, 0x7771, RZ ;  /* 0x0000777113197816 */ /* 0x000fe400000000ff */
[----:B------:R-:W-:Y:S02]  /*08e0*/  PRMT R2, R17, 0x5410, R2 ;  /* 0x0000541011027816 */ /* 0x000fe40000000002 */
[----:B------:R-:W-:-:S02]  /*08f0*/  PRMT R25, R25, 0x5410, R16 ;  /* 0x0000541019197816 */ /* 0x000fc40000000010 */
[----:B------:R-:W-:Y:S02]  /*0900*/  PRMT R3, R18, 0x7770, RZ ;  /* 0x0000777012037816 */ /* 0x000fe400000000ff */
[----:B------:R-:W-:Y:S02]  /*0910*/  PRMT R17, R19, 0x7770, RZ ;  /* 0x0000777013117816 */ /* 0x000fe400000000ff */
[----:B------:R-:W-:Y:S02]  /*0920*/  LOP3.LUT R16, R2, 0x10001, RZ, 0xc0, !PT ;  /* 0x0001000102107812 */ /* 0x000fe400078ec0ff */
[----:B------:R-:W-:Y:S02]  /*0930*/  LOP3.LUT R2, R25, 0x10001, RZ, 0xc0, !PT ;  /* 0x0001000119027812 */ /* 0x000fe400078ec0ff */
[----:B------:R-:W-:Y:S02]  /*0940*/  LOP3.LUT R22, R3, 0x1, RZ, 0xc0, !PT ;  /* 0x0000000103167812 */ /* 0x000fe400078ec0ff */
[----:B------:R-:W-:-:S02]  /*0950*/  LOP3.LUT R26, R17, 0x1, RZ, 0xc0, !PT ;  /* 0x00000001111a7812 */ /* 0x000fc400078ec0ff */
[----:B------:R-:W-:Y:S02]  /*0960*/  LOP3.LUT R3, R16, 0xffff, RZ, 0xc0, !PT ;  /* 0x0000ffff10037812 */ /* 0x000fe400078ec0ff */
[----:B------:R-:W-:Y:S02]  /*0970*/  LOP3.LUT R17, R2, 0xffff, RZ, 0xc0, !PT ;  /* 0x0000ffff02117812 */ /* 0x000fe400078ec0ff */
[----:B------:R-:W-:Y:S02]  /*0980*/  PRMT R23, R16, 0x7732, RZ ;  /* 0x0000773210177816 */ /* 0x000fe400000000ff */
[----:B------:R-:W-:Y:S02]  /*0990*/  ISETP.LT.AND P0, PT, R21, 0x100, !P0 ;  /* 0x000001001500780c */ /* 0x000fe40004701270 */
[----:B------:R-:W-:Y:S02]  /*09a0*/  SHF.R.U32.HI R21, RZ, 0x18, R18 ;  /* 0x00000018ff157819 */ /* 0x000fe40000011612 */
[----:B------:R-:W-:-:S02]  /*09b0*/  PRMT R18, R22, 0x3340, R3 ;  /* 0x0000334016127816 */ /* 0x000fc40000000003 */
[----:B------:R-:W-:Y:S01]  /*09c0*/  PRMT R16, R26, 0x3340, R17 ;  /* 0x000033401a107816 */ /* 0x000fe20000000011 */
[----:B------:R-:W-:Y:S01]  /*09d0*/  IMAD.MOV.U32 R17, RZ, RZ, R23 ;  /* 0x000000ffff117224 */ /* 0x000fe200078e0017 */
[----:B------:R-:W-:Y:S02]  /*09e0*/  SHF.R.S32.HI R3, RZ, 0x1f, R24 ;  /* 0x0000001fff037819 */ /* 0x000fe40000011418 */
[----:B------:R-:W-:Y:S02]  /*09f0*/  SGXT.U32 R22, R21, 0x1 ;  /* 0x000000011516781a */ /* 0x000fe40000000000 */
[----:B------:R-:W-:Y:S02]  /*0a00*/  SHF.R.U32.HI R19, RZ, 0x18, R19 ;  /* 0x00000018ff137819 */ /* 0x000fe40000011613 */
[----:B------:R-:W-:Y:S02]  /*0a10*/  LEA.HI R3, R3, R24, RZ, 0x6 ;  /* 0x0000001803037211 */ /* 0x000fe400078f30ff */
[----:B------:R-:W-:-:S02]  /*0a20*/  PRMT R17, R17, 0x3340, R22 ;  /* 0x0000334011117816 */ /* 0x000fc40000000016 */
[----:B------:R-:W-:Y:S02]  /*0a30*/  PRMT R21, R2, 0x7732, RZ ;  /* 0x0000773202157816 */ /* 0x000fe400000000ff */
[----:B------:R-:W-:Y:S02]  /*0a40*/  SGXT.U32 R22, R19, 0x1 ;  /* 0x000000011316781a */ /* 0x000fe40000000000 */
[----:B------:R-:W-:Y:S02]  /*0a50*/  LOP3.LUT R19, R3, 0xffffffc0, RZ, 0xc0, !PT ;  /* 0xffffffc003137812 */ /* 0x000fe400078ec0ff */
[----:B------:R-:W-:Y:S02]  /*0a60*/  PRMT R23, R21, 0x3340, R22 ;  /* 0x0000334015177816 */ /* 0x000fe40000000016 */
[----:B------:R-:W-:Y:S01]  /*0a70*/  PRMT R18, R18, 0x5410, R17 ;  /* 0x0000541012127816 */ /* 0x000fe20000000011 */
[----:B------:R-:W-:Y:S01]  /*0a80*/  IMAD.IADD R22, R24, 0x1, -R19 ;  /* 0x0000000118167824 */ /* 0x000fe200078e0a13 */
[----:B------:R-:W-:-:S02]  /*0a90*/  PRMT R19, R16, 0x5410, R23 ;  /* 0x0000541010137816 */ /* 0x000fc40000000017 */
[----:B------:R-:W-:Y:S01]  /*0aa0*/  IADD3 R2, P1, R0, UR4, RZ ;  /* 0x0000000400027c10 */ /* 0x000fe2000ff3e0ff */
[----:B------:R-:W0:Y:S01]  /*0ab0*/  LDC.64 R16, c[0x0][0x228] ;  /* 0x00008a00ff107b82 */ /* 0x000e220000000a00 */
[----:B------:R-:W-:Y:S02]  /*0ac0*/  SHF.R.S32.HI R21, RZ, 0x6, R3 ;  /* 0x00000006ff157819 */ /* 0x000fe40000011403 */
[----:B------:R-:W-:Y:S02]  /*0ad0*/  LEA.HI.X.SX32 R3, R0, UR5, 0x1, P1 ;  /* 0x0000000500037c11 */ /* 0x000fe400088f0eff */
[----:B------:R-:W-:Y:S02]  /*0ae0*/  FSETP.GT.AND P5, PT, R4, -R12, PT ;  /* 0x8000000c0400720b */ /* 0x000fe40003fa4000 */
[----:B------:R-:W-:Y:S02]  /*0af0*/  FSETP.GT.AND P3, PT, R5, -R13, PT ;  /* 0x8000000d0500720b */ /* 0x000fe40003f64000 */
[----:B------:R-:W-:-:S02]  /*0b00*/  FSETP.GT.AND P2, PT, R6, -R14, PT ;  /* 0x8000000e0600720b */ /* 0x000fc40003f44000 */
[----:B------:R-:W-:Y:S02]  /*0b10*/  ISETP.GE.AND P1, PT, R24, 0x100, PT ;  /* 0x000001001800780c */ /* 0x000fe40003f26270 */
[C---:B------:R-:W-:Y:S01]  /*0b20*/  LOP3.LUT R0, R20.reuse, 0x2, RZ, 0xfc, !PT ;  /* 0x0000000214007812 */ /* 0x040fe200078efcff */
[----:B------:R0:W-:Y:S01]  /*0b30*/  @P0 STG.E.64 desc[UR6][R2.64], R18 ;  /* 0x0000001202000986 */ /* 0x0001e2000c101b06 */
[----:B------:R-:W-:Y:S02]  /*0b40*/  ISETP.LT.AND P4, PT, R20, 0x844, !P1 ;  /* 0x000008441400780c */ /* 0x000fe40004f81270 */
[----:B------:R-:W-:Y:S02]  /*0b50*/  ISETP.LT.AND P0, PT, R0, 0x844, !P1 ;  /* 0x000008440000780c */ /* 0x000fe40004f01270 */
[----:B------:R-:W-:Y:S01]  /*0b60*/  FSETP.GT.AND P1, PT, R7, -R15, PT ;  /* 0x8000000f0700720b */ /* 0x000fe20003f24000 */
[----:B------:R-:W-:Y:S01]  /*0b70*/  FADD R4, R4, R12 ;  /* 0x0000000c04047221 */ /* 0x000fe20000000000 */
[----:B------:R-:W-:Y:S01]  /*0b80*/  FADD R5, R5, R13 ;  /* 0x0000000d05057221 */ /* 0x000fe20000000000 */
[----:B------:R-:W-:Y:S01]  /*0b90*/  FADD R6, R6, R14 ;  /* 0x0000000e06067221 */ /* 0x000fe20000000000 */
[----:B------:R-:W-:-:S02]  /*0ba0*/  IMAD R21, R21, 0x21100, R22 ;  /* 0x0002110015157824 */ /* 0x000fc400078e0216 */
[----:B------:R-:W-:Y:S01]  /*0bb0*/  @!P5 FMUL R4, R4, 0.0099999997764825820923 ;  /* 0x3c23d70a0404d820 */ /* 0x000fe20000400000 */
[----:B------:R-:W-:Y:S01]  /*0bc0*/  @!P3 FMUL R5, R5, 0.0099999997764825820923 ;  /* 0x3c23d70a0505b820 */ /* 0x000fe20000400000 */
[----:B------:R-:W-:Y:S01]  /*0bd0*/  @!P2 FMUL R6, R6, 0.0099999997764825820923 ;  /* 0x3c23d70a0606a820 */ /* 0x000fe20000400000 */
[----:B------:R-:W-:Y:S01]  /*0be0*/  FSETP.GT.AND P6, PT, R8, -R12, PT ;  /* 0x8000000c0800720b */ /* 0x000fe20003fc4000 */
[----:B------:R-:W-:Y:S01]  /*0bf0*/  IMAD R23, R20, 0x40, R21 ;  /* 0x0000004014177824 */ /* 0x000fe200078e0215 */
[----:B------:R-:W-:Y:S01]  /*0c00*/  FSETP.GT.AND P5, PT, R9, -R13, PT ;  /* 0x8000000d0900720b */ /* 0x000fe20003fa4000 */
[----:B------:R-:W-:Y:S01]  /*0c10*/  FADD R7, R7, R15 ;  /* 0x0000000f07077221 */ /* 0x000fe20000000000 */
[----:B------:R-:W-:Y:S02]  /*0c20*/  FSETP.GT.AND P3, PT, R10, -R14, PT ;  /* 0x8000000e0a00720b */ /* 0x000fe40003f64000 */
[----:B------:R-:W-:Y:S01]  /*0c30*/  FSETP.GT.AND P2, PT, R11, -R15, PT ;  /* 0x8000000f0b00720b */ /* 0x000fe20003f44000 */
[----:B0-----:R-:W-:-:S04]  /*0c40*/  IMAD.WIDE R2, R23, 0x4, R16 ;  /* 0x0000000417027825 */ /* 0x001fc800078e0210 */
[----:B------:R-:W-:Y:S01]  /*0c50*/  @!P1 FMUL R7, R7, 0.0099999997764825820923 ;  /* 0x3c23d70a07079820 */ /* 0x000fe20000400000 */
[----:B------:R-:W-:Y:S01]  /*0c60*/  FADD R8, R8, R12 ;  /* 0x0000000c08087221 */ /* 0x000fe20000000000 */
[----:B------:R-:W-:Y:S01]  /*0c70*/  FADD R9, R9, R13 ;  /* 0x0000000d09097221 */ /* 0x000fe20000000000 */
[----:B------:R-:W-:Y:S02]  /*0c80*/  IMAD R21, R0, 0x40, R21 ;  /* 0x0000004000157824 */ /* 0x000fe400078e0215 */
[----:B------:R-:W-:Y:S01]  /*0c90*/  FADD R10, R10, R14 ;  /* 0x0000000e0a0a7221 */ /* 0x000fe20000000000 */
[----:B------:R-:W-:Y:S01]  /*0ca0*/  FADD R11, R11, R15 ;  /* 0x0000000f0b0b7221 */ /* 0x000fe20000000000 */
[----:B------:R0:W-:Y:S01]  /*0cb0*/  @P4 STG.E.128 desc[UR6][R2.64], R4 ;  /* 0x0000000402004986 */ /* 0x0001e2000c101d06 */
[----:B------:R-:W-:-:S04]  /*0cc0*/  IMAD.WIDE R16, R21, 0x4, R16 ;  /* 0x0000000415107825 */ /* 0x000fc800078e0210 */
[----:B------:R-:W-:Y:S01]  /*0cd0*/  @!P6 FMUL R8, R8, 0.0099999997764825820923 ;  /* 0x3c23d70a0808e820 */ /* 0x000fe20000400000 */
[----:B------:R-:W-:Y:S01]  /*0ce0*/  @!P5 FMUL R9, R9, 0.0099999997764825820923 ;  /* 0x3c23d70a0909d820 */ /* 0x000fe20000400000 */
[----:B------:R-:W-:Y:S01]  /*0cf0*/  @!P3 FMUL R10, R10, 0.0099999997764825820923 ;  /* 0x3c23d70a0a0ab820 */ /* 0x000fe20000400000 */
[----:B------:R-:W-:Y:S01]  /*0d00*/  @!P2 FMUL R11, R11, 0.0099999997764825820923 ;  /* 0x3c23d70a0b0ba820 */ /* 0x000fe20000400000 */
[----:B0-----:R-:W-:Y:S06]  /*0d10*/  @!P0 EXIT ;  /* 0x000000000000894d */ /* 0x001fec0003800000 */
[----:B------:R-:W-:Y:S01]  /*0d20*/  STG.E.128 desc[UR6][R16.64], R8 ;  /* 0x0000000810007986 */ /* 0x000fe2000c101d06 */
[----:B------:R-:W-:Y:S05]  /*0d30*/  EXIT ;  /* 0x000000000000794d */ /* 0x000fea0003800000 */
.L_x_0:
[----:B------:R-:W-:-:S00]  /*0d40*/  BRA `(.L_x_0) ;  /* 0xfffffffc00fc7947 */ /* 0x000fc0000383ffff */
[----:B------:R-:W-:-:S00]  /*0d50*/  NOP ;  /* 0x0000000000007918 */ /* 0x000fc00000000000 */
        /* <DEDUP_REMOVED lines=10> */
.L_x_1:


//--------------------- .nv.shared.triton_poi_fused_convolution_leaky_relu_4 --------------------------
	.section	.nv.shared.triton_poi_fused_convolution_leaky_relu_4,"aw",@nobits
	.sectionflags	@""
	.align	16
	.zero		1024


//--------------------- .nv.constant0.triton_poi_fused_convolution_leaky_relu_4 --------------------------
	.section	.nv.constant0.triton_poi_fused_convolution_leaky_relu_4,"a",@progbits
	.sectionflags	@""
	.align	4
.nv.constant0.triton_poi_fused_convolution_leaky_relu_4:
	.zero		568
